//
// Generated by NVIDIA NVVM Compiler
//
// Compiler Build ID: CL-36424714
// Cuda compilation tools, release 13.0, V13.0.88
// Based on NVVM 20.0.0
//

.version 9.0
.target sm_100
.address_size 64

	// .globl	_Z7trspta1PiS_ii
// _ZZ7trspta1PiS_iiE1s has been demoted

.visible .entry _Z7trspta1PiS_ii(
	.param .u64 .ptr .align 1 _Z7trspta1PiS_ii_param_0,
	.param .u64 .ptr .align 1 _Z7trspta1PiS_ii_param_1,
	.param .u32 _Z7trspta1PiS_ii_param_2,
	.param .u32 _Z7trspta1PiS_ii_param_3
)
{
	.reg .pred 	%p<25>;
	.reg .b32 	%r<45>;
	.reg .b64 	%rd<20>;
	// demoted variable
	.shared .align 4 .b8 _ZZ7trspta1PiS_iiE1s[1024];
	ld.param.u64 	%rd4, [_Z7trspta1PiS_ii_param_0];
	ld.param.u64 	%rd5, [_Z7trspta1PiS_ii_param_1];
	ld.param.u32 	%r17, [_Z7trspta1PiS_ii_param_2];
	ld.param.u32 	%r16, [_Z7trspta1PiS_ii_param_3];
	cvta.to.global.u64 	%rd1, %rd4;
	cvta.to.global.u64 	%rd2, %rd5;
	mov.u32 	%r18, %ctaid.x;
	shl.b32 	%r1, %r18, 3;
	mov.u32 	%r2, %tid.x;
	add.s32 	%r3, %r1, %r2;
	mov.u32 	%r19, %ctaid.y;
	shl.b32 	%r4, %r19, 5;
	mov.u32 	%r5, %tid.y;
	add.s32 	%r20, %r4, %r5;
	setp.ge.s32 	%p1, %r3, %r16;
	shl.b32 	%r21, %r2, 2;
	mov.u32 	%r22, _ZZ7trspta1PiS_iiE1s;
	add.s32 	%r23, %r22, %r21;
	setp.ge.s32 	%p2, %r20, %r17;
	shl.b32 	%r24, %r5, 5;
	add.s32 	%r7, %r23, %r24;
	or.pred  	%p3, %p1, %p2;
	@%p3 bra 	$L__BB0_2;
	mad.lo.s32 	%r25, %r20, %r16, %r3;
	mul.wide.s32 	%rd6, %r25, 4;
	add.s64 	%rd7, %rd1, %rd6;
	ld.global.u32 	%r26, [%rd7];
	st.shared.u32 	[%r7], %r26;
$L__BB0_2:
	setp.ge.s32 	%p4, %r3, %r16;
	add.s32 	%r8, %r20, 8;
	setp.ge.s32 	%p5, %r8, %r17;
	or.pred  	%p6, %p4, %p5;
	@%p6 bra 	$L__BB0_4;
	mad.lo.s32 	%r27, %r8, %r16, %r3;
	mul.wide.s32 	%rd8, %r27, 4;
	add.s64 	%rd9, %rd1, %rd8;
	ld.global.u32 	%r28, [%rd9];
	st.shared.u32 	[%r7+256], %r28;
$L__BB0_4:
	setp.ge.s32 	%p7, %r3, %r16;
	add.s32 	%r9, %r20, 16;
	setp.ge.s32 	%p8, %r9, %r17;
	or.pred  	%p9, %p7, %p8;
	@%p9 bra 	$L__BB0_6;
	mad.lo.s32 	%r29, %r9, %r16, %r3;
	mul.wide.s32 	%rd10, %r29, 4;
	add.s64 	%rd11, %rd1, %rd10;
	ld.global.u32 	%r30, [%rd11];
	st.shared.u32 	[%r7+512], %r30;
$L__BB0_6:
	setp.ge.s32 	%p10, %r3, %r16;
	add.s32 	%r10, %r20, 24;
	setp.ge.s32 	%p11, %r10, %r17;
	or.pred  	%p12, %p10, %p11;
	@%p12 bra 	$L__BB0_8;
	mad.lo.s32 	%r31, %r10, %r16, %r3;
	mul.wide.s32 	%rd12, %r31, 4;
	add.s64 	%rd13, %rd1, %rd12;
	ld.global.u32 	%r32, [%rd13];
	st.shared.u32 	[%r7+768], %r32;
$L__BB0_8:
	add.s32 	%r11, %r4, %r2;
	add.s32 	%r12, %r1, %r5;
	setp.ge.s32 	%p13, %r12, %r16;
	shl.b32 	%r33, %r5, 2;
	add.s32 	%r35, %r22, %r33;
	mul.lo.s32 	%r13, %r17, %r12;
	setp.ge.s32 	%p14, %r11, %r17;
	shl.b32 	%r36, %r2, 5;
	add.s32 	%r14, %r35, %r36;
	or.pred  	%p15, %p13, %p14;
	@%p15 bra 	$L__BB0_10;
	ld.shared.u32 	%r37, [%r14];
	add.s32 	%r38, %r11, %r13;
	mul.wide.s32 	%rd14, %r38, 4;
	add.s64 	%rd15, %rd2, %rd14;
	st.global.u32 	[%rd15], %r37;
$L__BB0_10:
	setp.ge.s32 	%p16, %r12, %r16;
	add.s32 	%r39, %r11, 8;
	setp.ge.s32 	%p17, %r39, %r17;
	cvt.s64.s32 	%rd16, %r13;
	cvt.u64.u32 	%rd17, %r11;
	add.s64 	%rd18, %rd17, %rd16;
	shl.b64 	%rd19, %rd18, 2;
	add.s64 	%rd3, %rd2, %rd19;
	or.pred  	%p18, %p16, %p17;
	@%p18 bra 	$L__BB0_12;
	ld.shared.u32 	%r40, [%r14+256];
	st.global.u32 	[%rd3+32], %r40;
$L__BB0_12:
	setp.ge.s32 	%p19, %r12, %r16;
	add.s32 	%r41, %r11, 16;
	setp.ge.s32 	%p20, %r41, %r17;
	or.pred  	%p21, %p19, %p20;
	@%p21 bra 	$L__BB0_14;
	ld.shared.u32 	%r42, [%r14+512];
	st.global.u32 	[%rd3+64], %r42;
$L__BB0_14:
	setp.ge.s32 	%p22, %r12, %r16;
	add.s32 	%r43, %r11, 24;
	setp.ge.s32 	%p23, %r43, %r17;
	or.pred  	%p24, %p22, %p23;
	@%p24 bra 	$L__BB0_16;
	ld.shared.u32 	%r44, [%r14+768];
	st.global.u32 	[%rd3+96], %r44;
$L__BB0_16:
	ret;

}


// ===== COMPILED SASS (sm_100) =====

	.target	sm_100

	.elftype	@"ET_EXEC"


//--------------------- .note.nv.tkinfo           --------------------------
	.section	.note.nv.tkinfo,"",@"SHT_NOTE"
	.sectionflags	@"SHF_NOTE_NV_TKINFO"
	.tkinfo
        /*0018*/ 	.word	0x00000002
        /*0030*/ 	.string	""
        /*0030*/ 	.string	"ptxas"
        /*0030*/ 	.string	"Cuda compilation tools, release 13.0, V13.0.88"
        /*0030*/ 	.string	"Build cuda_13.0.r13.0/compiler.36424714_0"
        /*0030*/ 	.string	"-arch sm_100 -m 64 "



//--------------------- .note.nv.cuinfo           --------------------------
	.section	.note.nv.cuinfo,"",@"SHT_NOTE"
	.sectionflags	@"SHF_NOTE_NV_CUINFO"
        /*0018*/ 	.short	0x0002
        /*001a*/ 	.short	0x0064
        /*001c*/ 	.short	0x0082
	.zero		2


//--------------------- .nv.info                  --------------------------
	.section	.nv.info,"",@"SHT_CUDA_INFO"
	.align	4


	//----- nvinfo : EIATTR_REGCOUNT
	.align		4
        /*0000*/ 	.byte	0x04, 0x2f
        /*0002*/ 	.short	(.L_1 - .L_0)
	.align		4
.L_0:
        /*0004*/ 	.word	index@(_Z7trspta1PiS_ii)
        /*0008*/ 	.word	0x00000018


	//----- nvinfo : EIATTR_FRAME_SIZE
	.align		4
.L_1:
        /*000c*/ 	.byte	0x04, 0x11
        /*000e*/ 	.short	(.L_3 - .L_2)
	.align		4
.L_2:
        /*0010*/ 	.word	index@(_Z7trspta1PiS_ii)
        /*0014*/ 	.word	0x00000000


	//----- nvinfo : EIATTR_MIN_STACK_SIZE
	.align		4
.L_3:
        /*0018*/ 	.byte	0x04, 0x12
        /*001a*/ 	.short	(.L_5 - .L_4)
	.align		4
.L_4:
        /*001c*/ 	.word	index@(_Z7trspta1PiS_ii)
        /*0020*/ 	.word	0x00000000
.L_5:


//--------------------- .nv.compat                --------------------------
	.section	.nv.compat,"",@"SHT_CUDA_COMPAT_INFO"
	.align	4
        /*0000*/ 	.byte	0x02, 0x09, 0x00, 0x00, 0x02, 0x02, 0x01, 0x00, 0x02, 0x05, 0x05, 0x00, 0x03, 0x07, 0x01, 0x01
        /*0010*/ 	.byte	0x02, 0x03, 0x00, 0x00, 0x02, 0x06, 0x01, 0x00, 0x04, 0x0b, 0x08, 0x00, 0x09, 0x00, 0x00, 0x00
        /*0020*/ 	.byte	0x00, 0x00, 0x00, 0x00


//--------------------- .nv.info._Z7trspta1PiS_ii --------------------------
	.section	.nv.info._Z7trspta1PiS_ii,"",@"SHT_CUDA_INFO"
	.sectionflags	@""
	.align	4


	//----- nvinfo : EIATTR_CUDA_API_VERSION
	.align		4
        /*0000*/ 	.byte	0x04, 0x37
        /*0002*/ 	.short	(.L_7 - .L_6)
.L_6:
        /*0004*/ 	.word	0x00000082


	//----- nvinfo : EIATTR_KPARAM_INFO
	.align		4
.L_7:
        /*0008*/ 	.byte	0x04, 0x17
        /*000a*/ 	.short	(.L_9 - .L_8)
.L_8:
        /*000c*/ 	.word	0x00000000
        /*0010*/ 	.short	0x0003
        /*0012*/ 	.short	0x0014
        /*0014*/ 	.byte	0x00, 0xf0, 0x11, 0x00


	//----- nvinfo : EIATTR_KPARAM_INFO
	.align		4
.L_9:
        /*0018*/ 	.byte	0x04, 0x17
        /*001a*/ 	.short	(.L_11 - .L_10)
.L_10:
        /*001c*/ 	.word	0x00000000
        /*0020*/ 	.short	0x0002
        /*0022*/ 	.short	0x0010
        /*0024*/ 	.byte	0x00, 0xf0, 0x11, 0x00


	//----- nvinfo : EIATTR_KPARAM_INFO
	.align		4
.L_11:
        /*0028*/ 	.byte	0x04, 0x17
        /*002a*/ 	.short	(.L_13 - .L_12)
.L_12:
        /*002c*/ 	.word	0x00000000
        /*0030*/ 	.short	0x0001
        /*0032*/ 	.short	0x0008
        /*0034*/ 	.byte	0x00, 0xf5, 0x21, 0x00


	//----- nvinfo : EIATTR_KPARAM_INFO
	.align		4
.L_13:
        /*0038*/ 	.byte	0x04, 0x17
        /*003a*/ 	.short	(.L_15 - .L_14)
.L_14:
        /*003c*/ 	.word	0x00000000
        /*0040*/ 	.short	0x0000
        /*0042*/ 	.short	0x0000
        /*0044*/ 	.byte	0x00, 0xf5, 0x21, 0x00


	//----- nvinfo : EIATTR_SPARSE_MMA_MASK
	.align		4
.L_15:
        /*0048*/ 	.byte	0x03, 0x50
        /*004a*/ 	.short	0x0000


	//----- nvinfo : EIATTR_MAXREG_COUNT
	.align		4
        /*004c*/ 	.byte	0x03, 0x1b
        /*004e*/ 	.short	0x00ff


	//----- nvinfo : EIATTR_MERCURY_ISA_VERSION
	.align		4
        /*0050*/ 	.byte	0x03, 0x5f
        /*0052*/ 	.short	0x0101


	//----- nvinfo : EIATTR_VRC_CTA_INIT_COUNT
	.align		4
        /*0054*/ 	.byte	0x02, 0x4a
	.zero		1
	.zero		1


	//----- nvinfo : EIATTR_EXIT_INSTR_OFFSETS
	.align		4
        /*0058*/ 	.byte	0x04, 0x1c
        /*005a*/ 	.short	(.L_17 - .L_16)


	//   ....[0]....
.L_16:
        /*005c*/ 	.word	0x000004b0


	//   ....[1]....
        /*0060*/ 	.word	0x000004e0


	//----- nvinfo : EIATTR_CBANK_PARAM_SIZE
	.align		4
.L_17:
        /*0064*/ 	.byte	0x03, 0x19
        /*0066*/ 	.short	0x0018


	//----- nvinfo : EIATTR_PARAM_CBANK
	.align		4
        /*0068*/ 	.byte	0x04, 0x0a
        /*006a*/ 	.short	(.L_19 - .L_18)
	.align		4
.L_18:
        /*006c*/ 	.word	index@(.nv.constant0._Z7trspta1PiS_ii)
        /*0070*/ 	.short	0x0380
        /*0072*/ 	.short	0x0018


	//----- nvinfo : EIATTR_SW_WAR
	.align		4
.L_19:
        /*0074*/ 	.byte	0x04, 0x36
        /*0076*/ 	.short	(.L_21 - .L_20)
.L_20:
        /*0078*/ 	.word	0x00000008
.L_21:


//--------------------- .nv.callgraph             --------------------------
	.section	.nv.callgraph,"",@"SHT_CUDA_CALLGRAPH"
	.align	4
	.sectionentsize	8
	.align		4
        /*0000*/ 	.word	0x00000000
	.align		4
        /*0004*/ 	.word	0xffffffff
	.align		4
        /*0008*/ 	.word	0x00000000
	.align		4
        /*000c*/ 	.word	0xfffffffe
	.align		4
        /*0010*/ 	.word	0x00000000
	.align		4
        /*0014*/ 	.word	0xfffffffd
	.align		4
        /*0018*/ 	.word	0x00000000
	.align		4
        /*001c*/ 	.word	0xfffffffc


//--------------------- .text._Z7trspta1PiS_ii    --------------------------
	.section	.text._Z7trspta1PiS_ii,"ax",@progbits
	.align	128
        .global         _Z7trspta1PiS_ii
        .type           _Z7trspta1PiS_ii,@function
        .size           _Z7trspta1PiS_ii,(.L_x_1 - _Z7trspta1PiS_ii)
        .other          _Z7trspta1PiS_ii,@"STO_CUDA_ENTRY STV_DEFAULT"
_Z7trspta1PiS_ii:
.text._Z7trspta1PiS_ii:
[----:B------:R-:W-:Y:S01]  /*0000*/  LDC R1, c[0x0][0x37c] ;  /* 0x0000df00ff017b82 */ /* 0x000fe20000000800 */
[----:B------:R-:W0:Y:S01]  /*0010*/  S2R R6, SR_TID.Y ;  /* 0x0000000000067919 */ /* 0x000e220000002200 */
[----:B------:R-:W1:Y:S01]  /*0020*/  LDCU.64 UR8, c[0x0][0x390] ;  /* 0x00007200ff0877ac */ /* 0x000e620008000a00 */
[----:B------:R-:W0:Y:S01]  /*0030*/  S2R R13, SR_CTAID.Y ;  /* 0x00000000000d7919 */ /* 0x000e220000002600 */
[----:B------:R-:W2:Y:S01]  /*0040*/  LDCU.64 UR6, c[0x0][0x358] ;  /* 0x00006b00ff0677ac */ /* 0x000ea20008000a00 */
[----:B------:R-:W3:Y:S01]  /*0050*/  S2R R7, SR_CTAID.X ;  /* 0x0000000000077919 */ /* 0x000ee20000002500 */
[----:B------:R-:W3:Y:S01]  /*0060*/  S2R R0, SR_TID.X ;  /* 0x0000000000007919 */ /* 0x000ee20000002100 */
[----:B0-----:R-:W-:-:S04]  /*0070*/  IMAD R15, R13, 0x20, R6 ;  /* 0x000000200d0f7824 */ /* 0x001fc800078e0206 */
[C---:B------:R-:W-:Y:S01]  /*0080*/  VIADD R17, R15.reuse, 0x8 ;  /* 0x000000080f117836 */ /* 0x040fe20000000000 */
[C---:B-1----:R-:W-:Y:S01]  /*0090*/  ISETP.GE.AND P0, PT, R15.reuse, UR8, PT ;  /* 0x000000080f007c0c */ /* 0x042fe2000bf06270 */
[C---:B------:R-:W-:Y:S02]  /*00a0*/  VIADD R19, R15.reuse, 0x10 ;  /* 0x000000100f137836 */ /* 0x040fe40000000000 */
[----:B------:R-:W-:Y:S01]  /*00b0*/  VIADD R21, R15, 0x18 ;  /* 0x000000180f157836 */ /* 0x000fe20000000000 */
[----:B------:R-:W-:Y:S01]  /*00c0*/  ISETP.GE.AND P3, PT, R17, UR8, PT ;  /* 0x0000000811007c0c */ /* 0x000fe2000bf66270 */
[----:B---3--:R-:W-:Y:S01]  /*00d0*/  IMAD R12, R7, 0x8, R0 ;  /* 0x00000008070c7824 */ /* 0x008fe200078e0200 */
[----:B------:R-:W-:Y:S02]  /*00e0*/  ISETP.GE.AND P2, PT, R19, UR8, PT ;  /* 0x0000000813007c0c */ /* 0x000fe4000bf46270 */
[----:B------:R-:W-:Y:S02]  /*00f0*/  ISETP.GE.AND P1, PT, R21, UR8, PT ;  /* 0x0000000815007c0c */ /* 0x000fe4000bf26270 */
[----:B------:R-:W-:-:S02]  /*0100*/  ISETP.GE.OR P0, PT, R12, UR9, P0 ;  /* 0x000000090c007c0c */ /* 0x000fc40008706670 */
[C---:B------:R-:W-:Y:S02]  /*0110*/  ISETP.GE.OR P3, PT, R12.reuse, UR9, P3 ;  /* 0x000000090c007c0c */ /* 0x040fe40009f66670 */
[C---:B------:R-:W-:Y:S02]  /*0120*/  ISETP.GE.OR P2, PT, R12.reuse, UR9, P2 ;  /* 0x000000090c007c0c */ /* 0x040fe40009746670 */
[----:B------:R-:W-:-:S07]  /*0130*/  ISETP.GE.OR P1, PT, R12, UR9, P1 ;  /* 0x000000090c007c0c */ /* 0x000fce0008f26670 */
[----:B------:R-:W0:Y:S01]  /*0140*/  @!P0 LDC.64 R10, c[0x0][0x380] ;  /* 0x0000e000ff0a8b82 */ /* 0x000e220000000a00 */
[--C-:B------:R-:W-:Y:S02]  /*0150*/  @!P0 IMAD R15, R15, UR9, R12.reuse ;  /* 0x000000090f0f8c24 */ /* 0x100fe4000f8e020c */
[--C-:B------:R-:W-:Y:S02]  /*0160*/  @!P3 IMAD R17, R17, UR9, R12.reuse ;  /* 0x000000091111bc24 */ /* 0x100fe4000f8e020c */
[--C-:B------:R-:W-:Y:S02]  /*0170*/  @!P2 IMAD R19, R19, UR9, R12.reuse ;  /* 0x000000091313ac24 */ /* 0x100fe4000f8e020c */
[----:B------:R-:W-:Y:S01]  /*0180*/  @!P1 IMAD R21, R21, UR9, R12 ;  /* 0x0000000915159c24 */ /* 0x000fe2000f8e020c */
[----:B------:R-:W1:Y:S08]  /*0190*/  @!P3 LDC.64 R8, c[0x0][0x380] ;  /* 0x0000e000ff08bb82 */ /* 0x000e700000000a00 */
[----:B------:R-:W3:Y:S08]  /*01a0*/  @!P2 LDC.64 R4, c[0x0][0x380] ;  /* 0x0000e000ff04ab82 */ /* 0x000ef00000000a00 */
[----:B------:R-:W4:Y:S01]  /*01b0*/  @!P1 LDC.64 R2, c[0x0][0x380] ;  /* 0x0000e000ff029b82 */ /* 0x000f220000000a00 */
[----:B0-----:R-:W-:-:S06]  /*01c0*/  @!P0 IMAD.WIDE R10, R15, 0x4, R10 ;  /* 0x000000040f0a8825 */ /* 0x001fcc00078e020a */
[----:B--2---:R-:W2:Y:S01]  /*01d0*/  @!P0 LDG.E R10, desc[UR6][R10.64] ;  /* 0x000000060a0a8981 */ /* 0x004ea2000c1e1900 */
[----:B-1----:R-:W-:-:S06]  /*01e0*/  @!P3 IMAD.WIDE R8, R17, 0x4, R8 ;  /* 0x000000041108b825 */ /* 0x002fcc00078e0208 */
[----:B------:R-:W5:Y:S01]  /*01f0*/  @!P3 LDG.E R8, desc[UR6][R8.64] ;  /* 0x000000060808b981 */ /* 0x000f62000c1e1900 */
[----:B---3--:R-:W-:-:S06]  /*0200*/  @!P2 IMAD.WIDE R4, R19, 0x4, R4 ;  /* 0x000000041304a825 */ /* 0x008fcc00078e0204 */
[----:B------:R-:W3:Y:S01]  /*0210*/  @!P2 LDG.E R4, desc[UR6][R4.64] ;  /* 0x000000060404a981 */ /* 0x000ee2000c1e1900 */
[----:B----4-:R-:W-:-:S05]  /*0220*/  @!P1 IMAD.WIDE R2, R21, 0x4, R2 ;  /* 0x0000000415029825 */ /* 0x010fca00078e0202 */
[----:B------:R0:W4:Y:S01]  /*0230*/  @!P1 LDG.E R12, desc[UR6][R2.64] ;  /* 0x00000006020c9981 */ /* 0x000122000c1e1900 */
[----:B------:R-:W1:Y:S01]  /*0240*/  S2UR UR5, SR_CgaCtaId ;  /* 0x00000000000579c3 */ /* 0x000e620000008800 */
[----:B------:R-:W-:Y:S01]  /*0250*/  IMAD R13, R13, 0x20, R0 ;  /* 0x000000200d0d7824 */ /* 0x000fe200078e0200 */
[----:B------:R-:W-:-:S03]  /*0260*/  UMOV UR4, 0x400 ;  /* 0x0000040000047882 */ /* 0x000fc60000000000 */
[C---:B------:R-:W-:Y:S02]  /*0270*/  VIADD R15, R13.reuse, 0x8 ;  /* 0x000000080d0f7836 */ /* 0x040fe40000000000 */
[----:B------:R-:W-:Y:S01]  /*0280*/  VIADD R16, R13, 0x10 ;  /* 0x000000100d107836 */ /* 0x000fe20000000000 */
[----:B------:R-:W-:Y:S02]  /*0290*/  LEA R14, R7, R6, 0x3 ;  /* 0x00000006070e7211 */ /* 0x000fe400078e18ff */
[----:B------:R-:W-:Y:S02]  /*02a0*/  ISETP.GE.AND P5, PT, R13, UR8, PT ;  /* 0x000000080d007c0c */ /* 0x000fe4000bfa6270 */
[----:B------:R-:W-:Y:S02]  /*02b0*/  ISETP.GE.AND P6, PT, R15, UR8, PT ;  /* 0x000000080f007c0c */ /* 0x000fe4000bfc6270 */
[----:B------:R-:W-:Y:S02]  /*02c0*/  ISETP.GE.AND P4, PT, R16, UR8, PT ;  /* 0x0000000810007c0c */ /* 0x000fe4000bf86270 */
[----:B------:R-:W-:-:S02]  /*02d0*/  ISETP.GE.OR P5, PT, R14, UR9, P5 ;  /* 0x000000090e007c0c */ /* 0x000fc4000afa6670 */
[C---:B------:R-:W-:Y:S01]  /*02e0*/  ISETP.GE.OR P6, PT, R14.reuse, UR9, P6 ;  /* 0x000000090e007c0c */ /* 0x040fe2000b7c6670 */
[----:B-1----:R-:W-:Y:S01]  /*02f0*/  ULEA UR4, UR5, UR4, 0x18 ;  /* 0x0000000405047291 */ /* 0x002fe2000f8ec0ff */
[----:B------:R-:W-:-:S05]  /*0300*/  ISETP.GE.OR P4, PT, R14, UR9, P4 ;  /* 0x000000090e007c0c */ /* 0x000fca000a786670 */
[----:B------:R-:W-:Y:S02]  /*0310*/  LEA R7, R0, UR4, 0x2 ;  /* 0x0000000400077c11 */ /* 0x000fe4000f8e10ff */
[----:B0-----:R-:W-:-:S03]  /*0320*/  LEA R3, R6, UR4, 0x2 ;  /* 0x0000000406037c11 */ /* 0x001fc6000f8e10ff */
[----:B------:R-:W-:Y:S01]  /*0330*/  IMAD R7, R6, 0x20, R7 ;  /* 0x0000002006077824 */ /* 0x000fe200078e0207 */
[----:B------:R-:W-:Y:S01]  /*0340*/  LEA R6, R0, R3, 0x5 ;  /* 0x0000000300067211 */ /* 0x000fe200078e28ff */
[----:B------:R-:W0:Y:S01]  /*0350*/  LDCU.64 UR4, c[0x0][0x388] ;  /* 0x00007100ff0477ac */ /* 0x000e220008000a00 */
[----:B------:R-:W1:Y:S01]  /*0360*/  @!P5 LDC.64 R2, c[0x0][0x388] ;  /* 0x0000e200ff02db82 */ /* 0x000e620000000a00 */
[----:B------:R-:W-:Y:S02]  /*0370*/  VIADD R5, R13, 0x18 ;  /* 0x000000180d057836 */ /* 0x000fe40000000000 */
[----:B------:R-:W-:Y:S01]  /*0380*/  IMAD R0, R14, UR8, RZ ;  /* 0x000000080e007c24 */ /* 0x000fe2000f8e02ff */
[----:B--2---:R2:W-:Y:S04]  /*0390*/  @!P0 STS [R7], R10 ;  /* 0x0000000a07008388 */ /* 0x0045e80000000800 */
[----:B-----5:R-:W-:Y:S04]  /*03a0*/  @!P3 STS [R7+0x100], R8 ;  /* 0x000100080700b388 */ /* 0x020fe80000000800 */
[----:B---3--:R0:W-:Y:S04]  /*03b0*/  @!P2 STS [R7+0x200], R4 ;  /* 0x000200040700a388 */ /* 0x0081e80000000800 */
[----:B----4-:R-:W-:Y:S04]  /*03c0*/  @!P1 STS [R7+0x300], R12 ;  /* 0x0003000c07009388 */ /* 0x010fe80000000800 */
[----:B------:R-:W3:Y:S04]  /*03d0*/  @!P5 LDS R9, [R6] ;  /* 0x000000000609d984 */ /* 0x000ee80000000800 */
[----:B------:R-:W4:Y:S04]  /*03e0*/  @!P6 LDS R11, [R6+0x100] ;  /* 0x00010000060be984 */ /* 0x000f280000000800 */
[----:B------:R-:W5:Y:S01]  /*03f0*/  @!P4 LDS R15, [R6+0x200] ;  /* 0x00020000060fc984 */ /* 0x000f620000000800 */
[----:B------:R-:W-:-:S02]  /*0400*/  ISETP.GE.AND P0, PT, R5, UR8, PT ;  /* 0x0000000805007c0c */ /* 0x000fc4000bf06270 */
[C---:B--2---:R-:W-:Y:S02]  /*0410*/  IADD3 R10, P1, PT, R13.reuse, R0, RZ ;  /* 0x000000000d0a7210 */ /* 0x044fe40007f3e0ff */
[----:B------:R-:W-:Y:S01]  /*0420*/  ISETP.GE.OR P0, PT, R14, UR9, P0 ;  /* 0x000000090e007c0c */ /* 0x000fe20008706670 */
[----:B------:R-:W-:Y:S01]  /*0430*/  @!P5 IMAD.IADD R13, R13, 0x1, R0 ;  /* 0x000000010d0dd824 */ /* 0x000fe200078e0200 */
[----:B------:R-:W-:Y:S02]  /*0440*/  LEA.HI.X.SX32 R5, R0, RZ, 0x1, P1 ;  /* 0x000000ff00057211 */ /* 0x000fe400008f0eff */
[----:B0-----:R-:W-:Y:S01]  /*0450*/  LEA R4, P1, R10, UR4, 0x2 ;  /* 0x000000040a047c11 */ /* 0x001fe2000f8210ff */
[----:B-1----:R-:W-:-:S03]  /*0460*/  @!P5 IMAD.WIDE R2, R13, 0x4, R2 ;  /* 0x000000040d02d825 */ /* 0x002fc600078e0202 */
[----:B------:R-:W-:Y:S02]  /*0470*/  LEA.HI.X R5, R10, UR5, R5, 0x2, P1 ;  /* 0x000000050a057c11 */ /* 0x000fe400088f1405 */
[----:B---3--:R0:W-:Y:S04]  /*0480*/  @!P5 STG.E desc[UR6][R2.64], R9 ;  /* 0x000000090200d986 */ /* 0x0081e8000c101906 */
[----:B----4-:R0:W-:Y:S04]  /*0490*/  @!P6 STG.E desc[UR6][R4.64+0x20], R11 ;  /* 0x0000200b0400e986 */ /* 0x0101e8000c101906 */
[----:B-----5:R0:W-:Y:S01]  /*04a0*/  @!P4 STG.E desc[UR6][R4.64+0x40], R15 ;  /* 0x0000400f0400c986 */ /* 0x0201e2000c101906 */
[----:B------:R-:W-:Y:S05]  /*04b0*/  @P0 EXIT ;  /* 0x000000000000094d */ /* 0x000fea0003800000 */
[----:B0-----:R-:W0:Y:S04]  /*04c0*/  LDS R3, [R6+0x300] ;  /* 0x0003000006037984 */ /* 0x001e280000000800 */
[----:B0-----:R-:W-:Y:S01]  /*04d0*/  STG.E desc[UR6][R4.64+0x60], R3 ;  /* 0x0000600304007986 */ /* 0x001fe2000c101906 */
[----:B------:R-:W-:Y:S05]  /*04e0*/  EXIT ;  /* 0x000000000000794d */ /* 0x000fea0003800000 */
.L_x_0:
[----:B------:R-:W-:-:S00]  /*04f0*/  BRA `(.L_x_0) ;  /* 0xfffffffc00fc7947 */ /* 0x000fc0000383ffff */
[----:B------:R-:W-:-:S00]  /*0500*/  NOP ;  /* 0x0000000000007918 */ /* 0x000fc00000000000 */
[----:B------:R-:W-:-:S00]  /*0510*/  NOP ;  /* 0x0000000000007918 */ /* 0x000fc00000000000 */
[----:B------:R-:W-:-:S00]  /*0520*/  NOP ;  /* 0x0000000000007918 */ /* 0x000fc00000000000 */
[----:B------:R-:W-:-:S00]  /*0530*/  NOP ;  /* 0x0000000000007918 */ /* 0x000fc00000000000 */
[----:B------:R-:W-:-:S00]  /*0540*/  NOP ;  /* 0x0000000000007918 */ /* 0x000fc00000000000 */
[----:B------:R-:W-:-:S00]  /*0550*/  NOP ;  /* 0x0000000000007918 */ /* 0x000fc00000000000 */
[----:B------:R-:W-:-:S00]  /*0560*/  NOP ;  /* 0x0000000000007918 */ /* 0x000fc00000000000 */
[----:B------:R-:W-:-:S00]  /*0570*/  NOP ;  /* 0x0000000000007918 */ /* 0x000fc00000000000 */
.L_x_1:


//--------------------- .nv.shared._Z7trspta1PiS_ii --------------------------
	.section	.nv.shared._Z7trspta1PiS_ii,"aw",@nobits
	.sectionflags	@""
	.align	4
.nv.shared._Z7trspta1PiS_ii:
	.zero		2048


//--------------------- .nv.shared.reserved.0     --------------------------
	.section	.nv.shared.reserved.0,"aw",@nobits
	.weak		__nv_reservedSMEM_offset_0_alias
	.size		__nv_reservedSMEM_offset_0_alias, 0, 64
	.other		__nv_reservedSMEM_offset_0_alias,@"STO_CUDA_RESERVED_SHARED STV_DEFAULT"
__nv_reservedSMEM_offset_0_alias:
	.zero		0
	.zero		64


//--------------------- .nv.constant0._Z7trspta1PiS_ii --------------------------
	.section	.nv.constant0._Z7trspta1PiS_ii,"a",@progbits
	.sectionflags	@""
	.align	4
.nv.constant0._Z7trspta1PiS_ii:
	.zero		920


//--------------------- SYMBOLS --------------------------

	.type		.nv.reservedSmem.offset0,@object
	.size		.nv.reservedSmem.offset0,0x4
	.type		.nv.reservedSmem.cap,@object
	.size		.nv.reservedSmem.cap,0x4
